//
// Generated by NVIDIA NVVM Compiler
//
// Compiler Build ID: CL-36424714
// Cuda compilation tools, release 13.0, V13.0.88
// Based on NVVM 20.0.0
//

.version 9.0
.target sm_100
.address_size 64

	// .globl	_Z6kernelPKdS0_Pdiii

.visible .entry _Z6kernelPKdS0_Pdiii(
	.param .u64 .ptr .align 1 _Z6kernelPKdS0_Pdiii_param_0,
	.param .u64 .ptr .align 1 _Z6kernelPKdS0_Pdiii_param_1,
	.param .u64 .ptr .align 1 _Z6kernelPKdS0_Pdiii_param_2,
	.param .u32 _Z6kernelPKdS0_Pdiii_param_3,
	.param .u32 _Z6kernelPKdS0_Pdiii_param_4,
	.param .u32 _Z6kernelPKdS0_Pdiii_param_5
)
{
	.reg .pred 	%p<14>;
	.reg .b32 	%r<41>;
	.reg .b64 	%rd<40>;
	.reg .b64 	%fd<55>;

	ld.param.u64 	%rd9, [_Z6kernelPKdS0_Pdiii_param_0];
	ld.param.u64 	%rd10, [_Z6kernelPKdS0_Pdiii_param_1];
	ld.param.u64 	%rd8, [_Z6kernelPKdS0_Pdiii_param_2];
	ld.param.u32 	%r20, [_Z6kernelPKdS0_Pdiii_param_3];
	ld.param.u32 	%r18, [_Z6kernelPKdS0_Pdiii_param_4];
	ld.param.u32 	%r19, [_Z6kernelPKdS0_Pdiii_param_5];
	cvta.to.global.u64 	%rd1, %rd10;
	cvta.to.global.u64 	%rd2, %rd9;
	mov.u32 	%r21, %ctaid.y;
	mov.u32 	%r22, %ntid.y;
	mov.u32 	%r23, %tid.y;
	mad.lo.s32 	%r1, %r21, %r22, %r23;
	mov.u32 	%r24, %ctaid.x;
	mov.u32 	%r25, %ntid.x;
	mov.u32 	%r26, %tid.x;
	mad.lo.s32 	%r2, %r24, %r25, %r26;
	setp.ge.s32 	%p1, %r1, %r20;
	setp.ge.s32 	%p2, %r2, %r18;
	or.pred  	%p3, %p1, %p2;
	setp.lt.s32 	%p4, %r19, 1;
	or.pred  	%p5, %p3, %p4;
	@%p5 bra 	$L__BB0_12;
	cvta.to.global.u64 	%rd11, %rd8;
	mul.lo.s32 	%r3, %r19, %r1;
	mul.lo.s32 	%r4, %r19, %r2;
	mad.lo.s32 	%r28, %r18, %r1, %r2;
	mul.wide.s32 	%rd12, %r28, 8;
	add.s64 	%rd3, %rd11, %rd12;
	ld.global.f64 	%fd52, [%rd3];
	and.b32  	%r5, %r19, 7;
	setp.lt.u32 	%p6, %r19, 8;
	mov.b32 	%r39, 0;
	@%p6 bra 	$L__BB0_4;
	and.b32  	%r39, %r19, 2147483640;
	neg.s32 	%r37, %r39;
	mul.wide.u32 	%rd13, %r3, 8;
	add.s64 	%rd14, %rd13, %rd2;
	add.s64 	%rd39, %rd14, 32;
	add.s64 	%rd5, %rd1, 32;
	mov.u32 	%r36, %r4;
$L__BB0_3:
	.pragma "nounroll";
	mul.wide.s32 	%rd15, %r36, 8;
	add.s64 	%rd16, %rd5, %rd15;
	ld.global.f64 	%fd9, [%rd39+-32];
	ld.global.f64 	%fd10, [%rd16+-32];
	fma.rn.f64 	%fd11, %fd9, %fd10, %fd52;
	st.global.f64 	[%rd3], %fd11;
	ld.global.f64 	%fd12, [%rd39+-24];
	ld.global.f64 	%fd13, [%rd16+-24];
	fma.rn.f64 	%fd14, %fd12, %fd13, %fd11;
	st.global.f64 	[%rd3], %fd14;
	ld.global.f64 	%fd15, [%rd39+-16];
	ld.global.f64 	%fd16, [%rd16+-16];
	fma.rn.f64 	%fd17, %fd15, %fd16, %fd14;
	st.global.f64 	[%rd3], %fd17;
	ld.global.f64 	%fd18, [%rd39+-8];
	ld.global.f64 	%fd19, [%rd16+-8];
	fma.rn.f64 	%fd20, %fd18, %fd19, %fd17;
	st.global.f64 	[%rd3], %fd20;
	ld.global.f64 	%fd21, [%rd39];
	ld.global.f64 	%fd22, [%rd16];
	fma.rn.f64 	%fd23, %fd21, %fd22, %fd20;
	st.global.f64 	[%rd3], %fd23;
	ld.global.f64 	%fd24, [%rd39+8];
	ld.global.f64 	%fd25, [%rd16+8];
	fma.rn.f64 	%fd26, %fd24, %fd25, %fd23;
	st.global.f64 	[%rd3], %fd26;
	ld.global.f64 	%fd27, [%rd39+16];
	ld.global.f64 	%fd28, [%rd16+16];
	fma.rn.f64 	%fd29, %fd27, %fd28, %fd26;
	st.global.f64 	[%rd3], %fd29;
	ld.global.f64 	%fd30, [%rd39+24];
	ld.global.f64 	%fd31, [%rd16+24];
	fma.rn.f64 	%fd52, %fd30, %fd31, %fd29;
	st.global.f64 	[%rd3], %fd52;
	add.s32 	%r37, %r37, 8;
	add.s64 	%rd39, %rd39, 64;
	add.s32 	%r36, %r36, 8;
	setp.ne.s32 	%p7, %r37, 0;
	@%p7 bra 	$L__BB0_3;
$L__BB0_4:
	setp.eq.s32 	%p8, %r5, 0;
	@%p8 bra 	$L__BB0_12;
	and.b32  	%r13, %r19, 3;
	setp.lt.u32 	%p9, %r5, 4;
	@%p9 bra 	$L__BB0_7;
	add.s32 	%r29, %r39, %r3;
	mul.wide.u32 	%rd17, %r29, 8;
	add.s64 	%rd18, %rd2, %rd17;
	ld.global.f64 	%fd32, [%rd18];
	add.s32 	%r30, %r39, %r4;
	mul.wide.s32 	%rd19, %r30, 8;
	add.s64 	%rd20, %rd1, %rd19;
	ld.global.f64 	%fd33, [%rd20];
	fma.rn.f64 	%fd34, %fd32, %fd33, %fd52;
	st.global.f64 	[%rd3], %fd34;
	cvt.u64.u32 	%rd21, %r3;
	cvt.u64.u32 	%rd22, %r39;
	add.s64 	%rd23, %rd22, %rd21;
	shl.b64 	%rd24, %rd23, 3;
	add.s64 	%rd25, %rd2, %rd24;
	ld.global.f64 	%fd35, [%rd25+8];
	ld.global.f64 	%fd36, [%rd20+8];
	fma.rn.f64 	%fd37, %fd35, %fd36, %fd34;
	st.global.f64 	[%rd3], %fd37;
	ld.global.f64 	%fd38, [%rd25+16];
	ld.global.f64 	%fd39, [%rd20+16];
	fma.rn.f64 	%fd40, %fd38, %fd39, %fd37;
	st.global.f64 	[%rd3], %fd40;
	ld.global.f64 	%fd41, [%rd25+24];
	ld.global.f64 	%fd42, [%rd20+24];
	fma.rn.f64 	%fd52, %fd41, %fd42, %fd40;
	st.global.f64 	[%rd3], %fd52;
	add.s32 	%r39, %r39, 4;
$L__BB0_7:
	setp.eq.s32 	%p10, %r13, 0;
	@%p10 bra 	$L__BB0_12;
	setp.eq.s32 	%p11, %r13, 1;
	@%p11 bra 	$L__BB0_10;
	add.s32 	%r31, %r39, %r3;
	mul.wide.u32 	%rd26, %r31, 8;
	add.s64 	%rd27, %rd2, %rd26;
	ld.global.f64 	%fd43, [%rd27];
	add.s32 	%r32, %r39, %r4;
	mul.wide.s32 	%rd28, %r32, 8;
	add.s64 	%rd29, %rd1, %rd28;
	ld.global.f64 	%fd44, [%rd29];
	fma.rn.f64 	%fd45, %fd43, %fd44, %fd52;
	st.global.f64 	[%rd3], %fd45;
	cvt.u64.u32 	%rd30, %r3;
	cvt.u64.u32 	%rd31, %r39;
	add.s64 	%rd32, %rd31, %rd30;
	shl.b64 	%rd33, %rd32, 3;
	add.s64 	%rd34, %rd2, %rd33;
	ld.global.f64 	%fd46, [%rd34+8];
	ld.global.f64 	%fd47, [%rd29+8];
	fma.rn.f64 	%fd52, %fd46, %fd47, %fd45;
	st.global.f64 	[%rd3], %fd52;
	add.s32 	%r39, %r39, 2;
$L__BB0_10:
	and.b32  	%r33, %r19, 1;
	setp.eq.b32 	%p12, %r33, 1;
	not.pred 	%p13, %p12;
	@%p13 bra 	$L__BB0_12;
	add.s32 	%r34, %r39, %r3;
	mul.wide.u32 	%rd35, %r34, 8;
	add.s64 	%rd36, %rd2, %rd35;
	ld.global.f64 	%fd48, [%rd36];
	add.s32 	%r35, %r39, %r4;
	mul.wide.s32 	%rd37, %r35, 8;
	add.s64 	%rd38, %rd1, %rd37;
	ld.global.f64 	%fd49, [%rd38];
	fma.rn.f64 	%fd50, %fd48, %fd49, %fd52;
	st.global.f64 	[%rd3], %fd50;
$L__BB0_12:
	ret;

}


// ===== COMPILED SASS (sm_100) =====

	.target	sm_100

	.elftype	@"ET_EXEC"


//--------------------- .note.nv.tkinfo           --------------------------
	.section	.note.nv.tkinfo,"",@"SHT_NOTE"
	.sectionflags	@"SHF_NOTE_NV_TKINFO"
	.tkinfo
        /*0018*/ 	.word	0x00000002
        /*0030*/ 	.string	""
        /*0030*/ 	.string	"ptxas"
        /*0030*/ 	.string	"Cuda compilation tools, release 13.0, V13.0.88"
        /*0030*/ 	.string	"Build cuda_13.0.r13.0/compiler.36424714_0"
        /*0030*/ 	.string	"-arch sm_100 -m 64 "



//--------------------- .note.nv.cuinfo           --------------------------
	.section	.note.nv.cuinfo,"",@"SHT_NOTE"
	.sectionflags	@"SHF_NOTE_NV_CUINFO"
        /*0018*/ 	.short	0x0002
        /*001a*/ 	.short	0x0064
        /*001c*/ 	.short	0x0082
	.zero		2


//--------------------- .nv.info                  --------------------------
	.section	.nv.info,"",@"SHT_CUDA_INFO"
	.align	4


	//----- nvinfo : EIATTR_REGCOUNT
	.align		4
        /*0000*/ 	.byte	0x04, 0x2f
        /*0002*/ 	.short	(.L_1 - .L_0)
	.align		4
.L_0:
        /*0004*/ 	.word	index@(_Z6kernelPKdS0_Pdiii)
        /*0008*/ 	.word	0x0000001a


	//----- nvinfo : EIATTR_FRAME_SIZE
	.align		4
.L_1:
        /*000c*/ 	.byte	0x04, 0x11
        /*000e*/ 	.short	(.L_3 - .L_2)
	.align		4
.L_2:
        /*0010*/ 	.word	index@(_Z6kernelPKdS0_Pdiii)
        /*0014*/ 	.word	0x00000000


	//----- nvinfo : EIATTR_MIN_STACK_SIZE
	.align		4
.L_3:
        /*0018*/ 	.byte	0x04, 0x12
        /*001a*/ 	.short	(.L_5 - .L_4)
	.align		4
.L_4:
        /*001c*/ 	.word	index@(_Z6kernelPKdS0_Pdiii)
        /*0020*/ 	.word	0x00000000
.L_5:


//--------------------- .nv.compat                --------------------------
	.section	.nv.compat,"",@"SHT_CUDA_COMPAT_INFO"
	.align	4
        /*0000*/ 	.byte	0x02, 0x09, 0x00, 0x00, 0x02, 0x02, 0x01, 0x00, 0x02, 0x05, 0x05, 0x00, 0x03, 0x07, 0x01, 0x01
        /*0010*/ 	.byte	0x02, 0x03, 0x00, 0x00, 0x02, 0x06, 0x01, 0x00, 0x04, 0x0b, 0x08, 0x00, 0x01, 0x00, 0x00, 0x00
        /*0020*/ 	.byte	0x00, 0x00, 0x00, 0x00


//--------------------- .nv.info._Z6kernelPKdS0_Pdiii --------------------------
	.section	.nv.info._Z6kernelPKdS0_Pdiii,"",@"SHT_CUDA_INFO"
	.sectionflags	@""
	.align	4


	//----- nvinfo : EIATTR_CUDA_API_VERSION
	.align		4
        /*0000*/ 	.byte	0x04, 0x37
        /*0002*/ 	.short	(.L_7 - .L_6)
.L_6:
        /*0004*/ 	.word	0x00000082


	//----- nvinfo : EIATTR_KPARAM_INFO
	.align		4
.L_7:
        /*0008*/ 	.byte	0x04, 0x17
        /*000a*/ 	.short	(.L_9 - .L_8)
.L_8:
        /*000c*/ 	.word	0x00000000
        /*0010*/ 	.short	0x0005
        /*0012*/ 	.short	0x0020
        /*0014*/ 	.byte	0x00, 0xf0, 0x11, 0x00


	//----- nvinfo : EIATTR_KPARAM_INFO
	.align		4
.L_9:
        /*0018*/ 	.byte	0x04, 0x17
        /*001a*/ 	.short	(.L_11 - .L_10)
.L_10:
        /*001c*/ 	.word	0x00000000
        /*0020*/ 	.short	0x0004
        /*0022*/ 	.short	0x001c
        /*0024*/ 	.byte	0x00, 0xf0, 0x11, 0x00


	//----- nvinfo : EIATTR_KPARAM_INFO
	.align		4
.L_11:
        /*0028*/ 	.byte	0x04, 0x17
        /*002a*/ 	.short	(.L_13 - .L_12)
.L_12:
        /*002c*/ 	.word	0x00000000
        /*0030*/ 	.short	0x0003
        /*0032*/ 	.short	0x0018
        /*0034*/ 	.byte	0x00, 0xf0, 0x11, 0x00


	//----- nvinfo : EIATTR_KPARAM_INFO
	.align		4
.L_13:
        /*0038*/ 	.byte	0x04, 0x17
        /*003a*/ 	.short	(.L_15 - .L_14)
.L_14:
        /*003c*/ 	.word	0x00000000
        /*0040*/ 	.short	0x0002
        /*0042*/ 	.short	0x0010
        /*0044*/ 	.byte	0x00, 0xf5, 0x21, 0x00


	//----- nvinfo : EIATTR_KPARAM_INFO
	.align		4
.L_15:
        /*0048*/ 	.byte	0x04, 0x17
        /*004a*/ 	.short	(.L_17 - .L_16)
.L_16:
        /*004c*/ 	.word	0x00000000
        /*0050*/ 	.short	0x0001
        /*0052*/ 	.short	0x0008
        /*0054*/ 	.byte	0x00, 0xf5, 0x21, 0x00


	//----- nvinfo : EIATTR_KPARAM_INFO
	.align		4
.L_17:
        /*0058*/ 	.byte	0x04, 0x17
        /*005a*/ 	.short	(.L_19 - .L_18)
.L_18:
        /*005c*/ 	.word	0x00000000
        /*0060*/ 	.short	0x0000
        /*0062*/ 	.short	0x0000
        /*0064*/ 	.byte	0x00, 0xf5, 0x21, 0x00


	//----- nvinfo : EIATTR_SPARSE_MMA_MASK
	.align		4
.L_19:
        /*0068*/ 	.byte	0x03, 0x50
        /*006a*/ 	.short	0x0000


	//----- nvinfo : EIATTR_MAXREG_COUNT
	.align		4
        /*006c*/ 	.byte	0x03, 0x1b
        /*006e*/ 	.short	0x00ff


	//----- nvinfo : EIATTR_MERCURY_ISA_VERSION
	.align		4
        /*0070*/ 	.byte	0x03, 0x5f
        /*0072*/ 	.short	0x0101


	//----- nvinfo : EIATTR_VRC_CTA_INIT_COUNT
	.align		4
        /*0074*/ 	.byte	0x02, 0x4a
	.zero		1
	.zero		1


	//----- nvinfo : EIATTR_EXIT_INSTR_OFFSETS
	.align		4
        /*0078*/ 	.byte	0x04, 0x1c
        /*007a*/ 	.short	(.L_21 - .L_20)


	//   ....[0]....
.L_20:
        /*007c*/ 	.word	0x000000e0


	//   ....[1]....
        /*0080*/ 	.word	0x00000500


	//   ....[2]....
        /*0084*/ 	.word	0x00000710


	//   ....[3]....
        /*0088*/ 	.word	0x000008a0


	//   ....[4]....
        /*008c*/ 	.word	0x00000950


	//----- nvinfo : EIATTR_CBANK_PARAM_SIZE
	.align		4
.L_21:
        /*0090*/ 	.byte	0x03, 0x19
        /*0092*/ 	.short	0x0024


	//----- nvinfo : EIATTR_PARAM_CBANK
	.align		4
        /*0094*/ 	.byte	0x04, 0x0a
        /*0096*/ 	.short	(.L_23 - .L_22)
	.align		4
.L_22:
        /*0098*/ 	.word	index@(.nv.constant0._Z6kernelPKdS0_Pdiii)
        /*009c*/ 	.short	0x0380
        /*009e*/ 	.short	0x0024


	//----- nvinfo : EIATTR_SW_WAR
	.align		4
.L_23:
        /*00a0*/ 	.byte	0x04, 0x36
        /*00a2*/ 	.short	(.L_25 - .L_24)
.L_24:
        /*00a4*/ 	.word	0x00000008
.L_25:


//--------------------- .nv.callgraph             --------------------------
	.section	.nv.callgraph,"",@"SHT_CUDA_CALLGRAPH"
	.align	4
	.sectionentsize	8
	.align		4
        /*0000*/ 	.word	0x00000000
	.align		4
        /*0004*/ 	.word	0xffffffff
	.align		4
        /*0008*/ 	.word	0x00000000
	.align		4
        /*000c*/ 	.word	0xfffffffe
	.align		4
        /*0010*/ 	.word	0x00000000
	.align		4
        /*0014*/ 	.word	0xfffffffd
	.align		4
        /*0018*/ 	.word	0x00000000
	.align		4
        /*001c*/ 	.word	0xfffffffc


//--------------------- .text._Z6kernelPKdS0_Pdiii --------------------------
	.section	.text._Z6kernelPKdS0_Pdiii,"ax",@progbits
	.align	128
        .global         _Z6kernelPKdS0_Pdiii
        .type           _Z6kernelPKdS0_Pdiii,@function
        .size           _Z6kernelPKdS0_Pdiii,(.L_x_5 - _Z6kernelPKdS0_Pdiii)
        .other          _Z6kernelPKdS0_Pdiii,@"STO_CUDA_ENTRY STV_DEFAULT"
_Z6kernelPKdS0_Pdiii:
.text._Z6kernelPKdS0_Pdiii:
[----:B------:R-:W-:Y:S01]  /*0000*/  LDC R1, c[0x0][0x37c] ;  /* 0x0000df00ff017b82 */ /* 0x000fe20000000800 */
[----:B------:R-:W0:Y:S07]  /*0010*/  S2R R4, SR_TID.X ;  /* 0x0000000000047919 */ /* 0x000e2e0000002100 */
[----:B------:R-:W1:Y:S01]  /*0020*/  LDC R5, c[0x0][0x364] ;  /* 0x0000d900ff057b82 */ /* 0x000e620000000800 */
[----:B------:R-:W2:Y:S01]  /*0030*/  LDCU.64 UR8, c[0x0][0x398] ;  /* 0x00007300ff0877ac */ /* 0x000ea20008000a00 */
[----:B------:R-:W1:Y:S06]  /*0040*/  S2R R2, SR_TID.Y ;  /* 0x0000000000027919 */ /* 0x000e6c0000002200 */
[----:B------:R-:W0:Y:S08]  /*0050*/  S2UR UR5, SR_CTAID.X ;  /* 0x00000000000579c3 */ /* 0x000e300000002500 */
[----:B------:R-:W0:Y:S08]  /*0060*/  LDC R7, c[0x0][0x360] ;  /* 0x0000d800ff077b82 */ /* 0x000e300000000800 */
[----:B------:R-:W1:Y:S08]  /*0070*/  S2UR UR4, SR_CTAID.Y ;  /* 0x00000000000479c3 */ /* 0x000e700000002600 */
[----:B------:R-:W3:Y:S01]  /*0080*/  LDC R0, c[0x0][0x3a0] ;  /* 0x0000e800ff007b82 */ /* 0x000ee20000000800 */
[----:B0-----:R-:W-:-:S05]  /*0090*/  IMAD R7, R7, UR5, R4 ;  /* 0x0000000507077c24 */ /* 0x001fca000f8e0204 */
[----:B--2---:R-:W-:Y:S01]  /*00a0*/  ISETP.GE.AND P0, PT, R7, UR9, PT ;  /* 0x0000000907007c0c */ /* 0x004fe2000bf06270 */
[----:B-1----:R-:W-:-:S05]  /*00b0*/  IMAD R5, R5, UR4, R2 ;  /* 0x0000000405057c24 */ /* 0x002fca000f8e0202 */
[----:B------:R-:W-:-:S04]  /*00c0*/  ISETP.GE.OR P0, PT, R5, UR8, P0 ;  /* 0x0000000805007c0c */ /* 0x000fc80008706670 */
[----:B---3--:R-:W-:-:S13]  /*00d0*/  ISETP.LT.OR P0, PT, R0, 0x1, P0 ;  /* 0x000000010000780c */ /* 0x008fda0000701670 */
[----:B------:R-:W-:Y:S05]  /*00e0*/  @P0 EXIT ;  /* 0x000000000000094d */ /* 0x000fea0003800000 */
[----:B------:R-:W0:Y:S01]  /*00f0*/  LDC.64 R2, c[0x0][0x390] ;  /* 0x0000e400ff027b82 */ /* 0x000e220000000a00 */
[----:B------:R-:W1:Y:S01]  /*0100*/  LDCU.64 UR6, c[0x0][0x358] ;  /* 0x00006b00ff0677ac */ /* 0x000e620008000a00 */
[C---:B------:R-:W-:Y:S01]  /*0110*/  ISETP.GE.U32.AND P1, PT, R0.reuse, 0x8, PT ;  /* 0x000000080000780c */ /* 0x040fe20003f26070 */
[C---:B------:R-:W-:Y:S01]  /*0120*/  IMAD R9, R5.reuse, UR9, R7 ;  /* 0x0000000905097c24 */ /* 0x040fe2000f8e0207 */
[----:B------:R-:W-:Y:S01]  /*0130*/  LOP3.LUT R15, R0, 0x7, RZ, 0xc0, !PT ;  /* 0x00000007000f7812 */ /* 0x000fe200078ec0ff */
[-C--:B------:R-:W-:Y:S02]  /*0140*/  IMAD R6, R5, R0.reuse, RZ ;  /* 0x0000000005067224 */ /* 0x080fe400078e02ff */
[----:B------:R-:W-:Y:S01]  /*0150*/  IMAD R7, R7, R0, RZ ;  /* 0x0000000007077224 */ /* 0x000fe200078e02ff */
[----:B------:R-:W-:Y:S01]  /*0160*/  ISETP.NE.AND P0, PT, R15, RZ, PT ;  /* 0x000000ff0f00720c */ /* 0x000fe20003f05270 */
[----:B0-----:R-:W-:-:S04]  /*0170*/  IMAD.WIDE R2, R9, 0x8, R2 ;  /* 0x0000000809027825 */ /* 0x001fc800078e0202 */
[----:B------:R-:W-:Y:S01]  /*0180*/  IMAD.MOV.U32 R9, RZ, RZ, RZ ;  /* 0x000000ffff097224 */ /* 0x000fe200078e00ff */
[----:B-1----:R0:W5:Y:S01]  /*0190*/  LDG.E.64 R4, desc[UR6][R2.64] ;  /* 0x0000000602047981 */ /* 0x002162000c1e1b00 */
[----:B------:R-:W-:Y:S06]  /*01a0*/  @!P1 BRA `(.L_x_0) ;  /* 0x0000000000d49947 */ /* 0x000fec0003800000 */
[----:B------:R-:W1:Y:S01]  /*01b0*/  LDC.64 R10, c[0x0][0x380] ;  /* 0x0000e000ff0a7b82 */ /* 0x000e620000000a00 */
[----:B------:R-:W2:Y:S01]  /*01c0*/  LDCU.64 UR4, c[0x0][0x388] ;  /* 0x00007100ff0477ac */ /* 0x000ea20008000a00 */
[----:B------:R-:W-:Y:S02]  /*01d0*/  LOP3.LUT R9, R0, 0x7ffffff8, RZ, 0xc0, !PT ;  /* 0x7ffffff800097812 */ /* 0x000fe400078ec0ff */
[----:B------:R-:W-:-:S03]  /*01e0*/  MOV R14, R7 ;  /* 0x00000007000e7202 */ /* 0x000fc60000000f00 */
[----:B------:R-:W-:Y:S01]  /*01f0*/  IMAD.MOV R8, RZ, RZ, -R9 ;  /* 0x000000ffff087224 */ /* 0x000fe200078e0a09 */
[----:B--2---:R-:W-:-:S04]  /*0200*/  UIADD3 UR4, UP0, UPT, UR4, 0x20, URZ ;  /* 0x0000002004047890 */ /* 0x004fc8000ff1e0ff */
[----:B------:R-:W-:Y:S01]  /*0210*/  UIADD3.X UR5, UPT, UPT, URZ, UR5, URZ, UP0, !UPT ;  /* 0x00000005ff057290 */ /* 0x000fe200087fe4ff */
[----:B-1----:R-:W-:-:S03]  /*0220*/  IMAD.WIDE.U32 R10, R6, 0x8, R10 ;  /* 0x00000008060a7825 */ /* 0x002fc600078e000a */
[----:B------:R-:W-:-:S05]  /*0230*/  IADD3 R16, P1, PT, R10, 0x20, RZ ;  /* 0x000000200a107810 */ /* 0x000fca0007f3e0ff */
[----:B------:R-:W-:-:S08]  /*0240*/  IMAD.X R17, RZ, RZ, R11, P1 ;  /* 0x000000ffff117224 */ /* 0x000fd000008e060b */
.L_x_1:
[----:B------:R-:W-:Y:S01]  /*0250*/  MOV R13, UR5 ;  /* 0x00000005000d7c02 */ /* 0x000fe20008000f00 */
[----:B------:R-:W-:Y:S02]  /*0260*/  IMAD.U32 R12, RZ, RZ, UR4 ;  /* 0x00000004ff0c7e24 */ /* 0x000fe4000f8e00ff */
[----:B------:R-:W-:Y:S02]  /*0270*/  IMAD.MOV.U32 R10, RZ, RZ, R16 ;  /* 0x000000ffff0a7224 */ /* 0x000fe400078e0010 */
[----:B------:R-:W-:-:S04]  /*0280*/  IMAD.WIDE R12, R14, 0x8, R12 ;  /* 0x000000080e0c7825 */ /* 0x000fc800078e020c */
[----:B------:R-:W-:Y:S01]  /*0290*/  IMAD.MOV.U32 R11, RZ, RZ, R17 ;  /* 0x000000ffff0b7224 */ /* 0x000fe200078e0011 */
[----:B--2---:R-:W2:Y:S04]  /*02a0*/  LDG.E.64 R18, desc[UR6][R12.64+-0x20] ;  /* 0xffffe0060c127981 */ /* 0x004ea8000c1e1b00 */
[----:B------:R-:W2:Y:S02]  /*02b0*/  LDG.E.64 R16, desc[UR6][R10.64+-0x20] ;  /* 0xffffe0060a107981 */ /* 0x000ea4000c1e1b00 */
[----:B--2--5:R-:W-:-:S07]  /*02c0*/  DFMA R16, R16, R18, R4 ;  /* 0x000000121010722b */ /* 0x024fce0000000004 */
[----:B------:R1:W-:Y:S04]  /*02d0*/  STG.E.64 desc[UR6][R2.64], R16 ;  /* 0x0000001002007986 */ /* 0x0003e8000c101b06 */
[----:B------:R-:W2:Y:S04]  /*02e0*/  LDG.E.64 R4, desc[UR6][R10.64+-0x18] ;  /* 0xffffe8060a047981 */ /* 0x000ea8000c1e1b00 */
[----:B------:R-:W2:Y:S02]  /*02f0*/  LDG.E.64 R18, desc[UR6][R12.64+-0x18] ;  /* 0xffffe8060c127981 */ /* 0x000ea4000c1e1b00 */
[----:B--2---:R-:W-:-:S07]  /*0300*/  DFMA R4, R4, R18, R16 ;  /* 0x000000120404722b */ /* 0x004fce0000000010 */
[----:B------:R2:W-:Y:S04]  /*0310*/  STG.E.64 desc[UR6][R2.64], R4 ;  /* 0x0000000402007986 */ /* 0x0005e8000c101b06 */
[----:B------:R-:W3:Y:S04]  /*0320*/  LDG.E.64 R18, desc[UR6][R10.64+-0x10] ;  /* 0xfffff0060a127981 */ /* 0x000ee8000c1e1b00 */
[----:B------:R-:W3:Y:S02]  /*0330*/  LDG.E.64 R20, desc[UR6][R12.64+-0x10] ;  /* 0xfffff0060c147981 */ /* 0x000ee4000c1e1b00 */
[----:B---3--:R-:W-:-:S07]  /*0340*/  DFMA R18, R18, R20, R4 ;  /* 0x000000141212722b */ /* 0x008fce0000000004 */
[----:B------:R3:W-:Y:S04]  /*0350*/  STG.E.64 desc[UR6][R2.64], R18 ;  /* 0x0000001202007986 */ /* 0x0007e8000c101b06 */
[----:B------:R-:W4:Y:S04]  /*0360*/  LDG.E.64 R20, desc[UR6][R10.64+-0x8] ;  /* 0xfffff8060a147981 */ /* 0x000f28000c1e1b00 */
[----:B------:R-:W4:Y:S02]  /*0370*/  LDG.E.64 R22, desc[UR6][R12.64+-0x8] ;  /* 0xfffff8060c167981 */ /* 0x000f24000c1e1b00 */
[----:B----4-:R-:W-:-:S07]  /*0380*/  DFMA R20, R20, R22, R18 ;  /* 0x000000161414722b */ /* 0x010fce0000000012 */
[----:B------:R4:W-:Y:S04]  /*0390*/  STG.E.64 desc[UR6][R2.64], R20 ;  /* 0x0000001402007986 */ /* 0x0009e8000c101b06 */
[----:B-1----:R-:W2:Y:S04]  /*03a0*/  LDG.E.64 R16, desc[UR6][R10.64] ;  /* 0x000000060a107981 */ /* 0x002ea8000c1e1b00 */
[----:B------:R-:W2:Y:S02]  /*03b0*/  LDG.E.64 R22, desc[UR6][R12.64] ;  /* 0x000000060c167981 */ /* 0x000ea4000c1e1b00 */
[----:B--2---:R-:W-:-:S07]  /*03c0*/  DFMA R16, R16, R22, R20 ;  /* 0x000000161010722b */ /* 0x004fce0000000014 */
[----:B------:R1:W-:Y:S04]  /*03d0*/  STG.E.64 desc[UR6][R2.64], R16 ;  /* 0x0000001002007986 */ /* 0x0003e8000c101b06 */
[----:B------:R-:W2:Y:S04]  /*03e0*/  LDG.E.64 R4, desc[UR6][R10.64+0x8] ;  /* 0x000008060a047981 */ /* 0x000ea8000c1e1b00 */
[----:B------:R-:W2:Y:S02]  /*03f0*/  LDG.E.64 R22, desc[UR6][R12.64+0x8] ;  /* 0x000008060c167981 */ /* 0x000ea4000c1e1b00 */
[----:B--2---:R-:W-:-:S07]  /*0400*/  DFMA R22, R4, R22, R16 ;  /* 0x000000160416722b */ /* 0x004fce0000000010 */
[----:B------:R2:W-:Y:S04]  /*0410*/  STG.E.64 desc[UR6][R2.64], R22 ;  /* 0x0000001602007986 */ /* 0x0005e8000c101b06 */
[----:B------:R-:W4:Y:S04]  /*0420*/  LDG.E.64 R4, desc[UR6][R10.64+0x10] ;  /* 0x000010060a047981 */ /* 0x000f28000c1e1b00 */
[----:B---3--:R-:W4:Y:S01]  /*0430*/  LDG.E.64 R18, desc[UR6][R12.64+0x10] ;  /* 0x000010060c127981 */ /* 0x008f22000c1e1b00 */
[----:B------:R-:W-:Y:S01]  /*0440*/  IADD3 R8, PT, PT, R8, 0x8, RZ ;  /* 0x0000000808087810 */ /* 0x000fe20007ffe0ff */
[----:B----4-:R-:W-:-:S07]  /*0450*/  DFMA R18, R4, R18, R22 ;  /* 0x000000120412722b */ /* 0x010fce0000000016 */
[----:B------:R2:W-:Y:S04]  /*0460*/  STG.E.64 desc[UR6][R2.64], R18 ;  /* 0x0000001202007986 */ /* 0x0005e8000c101b06 */
[----:B------:R-:W3:Y:S04]  /*0470*/  LDG.E.64 R20, desc[UR6][R12.64+0x18] ;  /* 0x000018060c147981 */ /* 0x000ee8000c1e1b00 */
[----:B------:R-:W3:Y:S01]  /*0480*/  LDG.E.64 R4, desc[UR6][R10.64+0x18] ;  /* 0x000018060a047981 */ /* 0x000ee2000c1e1b00 */
[----:B------:R-:W-:Y:S02]  /*0490*/  ISETP.NE.AND P1, PT, R8, RZ, PT ;  /* 0x000000ff0800720c */ /* 0x000fe40003f25270 */
[----:B-1----:R-:W-:Y:S01]  /*04a0*/  IADD3 R16, P2, PT, R10, 0x40, RZ ;  /* 0x000000400a107810 */ /* 0x002fe20007f5e0ff */
[----:B------:R-:W-:-:S04]  /*04b0*/  VIADD R14, R14, 0x8 ;  /* 0x000000080e0e7836 */ /* 0x000fc80000000000 */
[----:B------:R-:W-:Y:S01]  /*04c0*/  IMAD.X R17, RZ, RZ, R11, P2 ;  /* 0x000000ffff117224 */ /* 0x000fe200010e060b */
[----:B---3--:R-:W-:-:S07]  /*04d0*/  DFMA R4, R4, R20, R18 ;  /* 0x000000140404722b */ /* 0x008fce0000000012 */
[----:B------:R2:W-:Y:S01]  /*04e0*/  STG.E.64 desc[UR6][R2.64], R4 ;  /* 0x0000000402007986 */ /* 0x0005e2000c101b06 */
[----:B------:R-:W-:Y:S05]  /*04f0*/  @P1 BRA `(.L_x_1) ;  /* 0xfffffffc00541947 */ /* 0x000fea000383ffff */
.L_x_0:
[----:B------:R-:W-:Y:S05]  /*0500*/  @!P0 EXIT ;  /* 0x000000000000894d */ /* 0x000fea0003800000 */
[----:B------:R-:W-:Y:S02]  /*0510*/  ISETP.GE.U32.AND P1, PT, R15, 0x4, PT ;  /* 0x000000040f00780c */ /* 0x000fe40003f26070 */
[----:B------:R-:W-:-:S04]  /*0520*/  LOP3.LUT R8, R0, 0x3, RZ, 0xc0, !PT ;  /* 0x0000000300087812 */ /* 0x000fc800078ec0ff */
[----:B------:R-:W-:-:S07]  /*0530*/  ISETP.NE.AND P0, PT, R8, RZ, PT ;  /* 0x000000ff0800720c */ /* 0x000fce0003f05270 */
[----:B------:R-:W-:Y:S06]  /*0540*/  @!P1 BRA `(.L_x_2) ;  /* 0x0000000000709947 */ /* 0x000fec0003800000 */
[----:B------:R-:W1:Y:S01]  /*0550*/  LDC.64 R14, c[0x0][0x380] ;  /* 0x0000e000ff0e7b82 */ /* 0x000e620000000a00 */
[----:B------:R-:W-:Y:S01]  /*0560*/  IADD3 R13, PT, PT, R6, R9, RZ ;  /* 0x00000009060d7210 */ /* 0x000fe20007ffe0ff */
[----:B------:R-:W-:Y:S01]  /*0570*/  IMAD.IADD R17, R7, 0x1, R9 ;  /* 0x0000000107117824 */ /* 0x000fe200078e0209 */
[----:B------:R-:W3:Y:S05]  /*0580*/  LDCU.64 UR4, c[0x0][0x380] ;  /* 0x00007000ff0477ac */ /* 0x000eea0008000a00 */
[----:B------:R-:W4:Y:S01]  /*0590*/  LDC.64 R10, c[0x0][0x388] ;  /* 0x0000e200ff0a7b82 */ /* 0x000f220000000a00 */
[----:B-1----:R-:W-:-:S06]  /*05a0*/  IMAD.WIDE.U32 R14, R13, 0x8, R14 ;  /* 0x000000080d0e7825 */ /* 0x002fcc00078e000e */
[----:B------:R-:W3:Y:S01]  /*05b0*/  LDG.E.64 R14, desc[UR6][R14.64] ;  /* 0x000000060e0e7981 */ /* 0x000ee2000c1e1b00 */
[----:B----4-:R-:W-:-:S05]  /*05c0*/  IMAD.WIDE R10, R17, 0x8, R10 ;  /* 0x00000008110a7825 */ /* 0x010fca00078e020a */
[----:B------:R-:W4:Y:S01]  /*05d0*/  LDG.E.64 R16, desc[UR6][R10.64] ;  /* 0x000000060a107981 */ /* 0x000f22000c1e1b00 */
[----:B------:R-:W-:-:S05]  /*05e0*/  IADD3 R13, P1, PT, R6, R9, RZ ;  /* 0x00000009060d7210 */ /* 0x000fca0007f3e0ff */
[----:B--2---:R-:W-:Y:S01]  /*05f0*/  IMAD.X R18, RZ, RZ, RZ, P1 ;  /* 0x000000ffff127224 */ /* 0x004fe200008e06ff */
[----:B---3--:R-:W-:-:S04]  /*0600*/  LEA R12, P1, R13, UR4, 0x3 ;  /* 0x000000040d0c7c11 */ /* 0x008fc8000f8218ff */
[----:B------:R-:W-:Y:S01]  /*0610*/  LEA.HI.X R13, R13, UR5, R18, 0x3, P1 ;  /* 0x000000050d0d7c11 */ /* 0x000fe200088f1c12 */
[----:B----45:R-:W-:-:S07]  /*0620*/  DFMA R16, R14, R16, R4 ;  /* 0x000000100e10722b */ /* 0x030fce0000000004 */
[----:B------:R1:W-:Y:S04]  /*0630*/  STG.E.64 desc[UR6][R2.64], R16 ;  /* 0x0000001002007986 */ /* 0x0003e8000c101b06 */
[----:B------:R-:W2:Y:S04]  /*0640*/  LDG.E.64 R18, desc[UR6][R10.64+0x8] ;  /* 0x000008060a127981 */ /* 0x000ea8000c1e1b00 */
[----:B------:R-:W2:Y:S02]  /*0650*/  LDG.E.64 R4, desc[UR6][R12.64+0x8] ;  /* 0x000008060c047981 */ /* 0x000ea4000c1e1b00 */
[----:B--2---:R-:W-:-:S07]  /*0660*/  DFMA R18, R4, R18, R16 ;  /* 0x000000120412722b */ /* 0x004fce0000000010 */
[----:B------:R1:W-:Y:S04]  /*0670*/  STG.E.64 desc[UR6][R2.64], R18 ;  /* 0x0000001202007986 */ /* 0x0003e8000c101b06 */
[----:B------:R-:W2:Y:S04]  /*0680*/  LDG.E.64 R4, desc[UR6][R12.64+0x10] ;  /* 0x000010060c047981 */ /* 0x000ea8000c1e1b00 */
[----:B------:R-:W2:Y:S02]  /*0690*/  LDG.E.64 R14, desc[UR6][R10.64+0x10] ;  /* 0x000010060a0e7981 */ /* 0x000ea4000c1e1b00 */
[----:B--2---:R-:W-:-:S07]  /*06a0*/  DFMA R14, R4, R14, R18 ;  /* 0x0000000e040e722b */ /* 0x004fce0000000012 */
[----:B------:R1:W-:Y:S04]  /*06b0*/  STG.E.64 desc[UR6][R2.64], R14 ;  /* 0x0000000e02007986 */ /* 0x0003e8000c101b06 */
[----:B------:R-:W2:Y:S04]  /*06c0*/  LDG.E.64 R4, desc[UR6][R12.64+0x18] ;  /* 0x000018060c047981 */ /* 0x000ea8000c1e1b00 */
[----:B------:R-:W2:Y:S01]  /*06d0*/  LDG.E.64 R20, desc[UR6][R10.64+0x18] ;  /* 0x000018060a147981 */ /* 0x000ea2000c1e1b00 */
[----:B------:R-:W-:Y:S01]  /*06e0*/  IADD3 R9, PT, PT, R9, 0x4, RZ ;  /* 0x0000000409097810 */ /* 0x000fe20007ffe0ff */
[----:B--2---:R-:W-:-:S07]  /*06f0*/  DFMA R4, R4, R20, R14 ;  /* 0x000000140404722b */ /* 0x004fce000000000e */
[----:B------:R1:W-:Y:S04]  /*0700*/  STG.E.64 desc[UR6][R2.64], R4 ;  /* 0x0000000402007986 */ /* 0x0003e8000c101b06 */
.L_x_2:
[----:B------:R-:W-:Y:S05]  /*0710*/  @!P0 EXIT ;  /* 0x000000000000894d */ /* 0x000fea0003800000 */
[----:B------:R-:W-:Y:S02]  /*0720*/  ISETP.NE.AND P1, PT, R8, 0x1, PT ;  /* 0x000000010800780c */ /* 0x000fe40003f25270 */
[----:B------:R-:W-:-:S04]  /*0730*/  LOP3.LUT R0, R0, 0x1, RZ, 0xc0, !PT ;  /* 0x0000000100007812 */ /* 0x000fc800078ec0ff */
[----:B------:R-:W-:-:S07]  /*0740*/  ISETP.NE.U32.AND P0, PT, R0, 0x1, PT ;  /* 0x000000010000780c */ /* 0x000fce0003f05070 */
[----:B------:R-:W-:Y:S06]  /*0750*/  @!P1 BRA `(.L_x_3) ;  /* 0x0000000000509947 */ /* 0x000fec0003800000 */
[----:B------:R-:W3:Y:S01]  /*0760*/  LDC.64 R10, c[0x0][0x380] ;  /* 0x0000e000ff0a7b82 */ /* 0x000ee20000000a00 */
[----:B-1----:R-:W-:Y:S01]  /*0770*/  IADD3 R17, PT, PT, R7, R9, RZ ;  /* 0x0000000907117210 */ /* 0x002fe20007ffe0ff */
[----:B------:R-:W-:Y:S01]  /*0780*/  IMAD.IADD R15, R6, 0x1, R9 ;  /* 0x00000001060f7824 */ /* 0x000fe200078e0209 */
[----:B------:R-:W1:Y:S05]  /*0790*/  LDCU.64 UR4, c[0x0][0x380] ;  /* 0x00007000ff0477ac */ /* 0x000e6a0008000a00 */
[----:B------:R-:W4:Y:S01]  /*07a0*/  LDC.64 R12, c[0x0][0x388] ;  /* 0x0000e200ff0c7b82 */ /* 0x000f220000000a00 */
[----:B---3--:R-:W-:-:S05]  /*07b0*/  IMAD.WIDE.U32 R14, R15, 0x8, R10 ;  /* 0x000000080f0e7825 */ /* 0x008fca00078e000a */
[----:B------:R-:W3:Y:S01]  /*07c0*/  LDG.E.64 R10, desc[UR6][R14.64] ;  /* 0x000000060e0a7981 */ /* 0x000ee2000c1e1b00 */
[----:B----4-:R-:W-:-:S05]  /*07d0*/  IMAD.WIDE R16, R17, 0x8, R12 ;  /* 0x0000000811107825 */ /* 0x010fca00078e020c */
[----:B------:R-:W3:Y:S01]  /*07e0*/  LDG.E.64 R12, desc[UR6][R16.64] ;  /* 0x00000006100c7981 */ /* 0x000ee2000c1e1b00 */
[----:B------:R-:W-:-:S05]  /*07f0*/  IADD3 R0, P1, PT, R6, R9, RZ ;  /* 0x0000000906007210 */ /* 0x000fca0007f3e0ff */
[----:B--2---:R-:W-:Y:S01]  /*0800*/  IMAD.X R19, RZ, RZ, RZ, P1 ;  /* 0x000000ffff137224 */ /* 0x004fe200008e06ff */
[----:B-1----:R-:W-:-:S04]  /*0810*/  LEA R18, P1, R0, UR4, 0x3 ;  /* 0x0000000400127c11 */ /* 0x002fc8000f8218ff */
[----:B------:R-:W-:Y:S01]  /*0820*/  LEA.HI.X R19, R0, UR5, R19, 0x3, P1 ;  /* 0x0000000500137c11 */ /* 0x000fe200088f1c13 */
[----:B---3-5:R-:W-:-:S07]  /*0830*/  DFMA R10, R10, R12, R4 ;  /* 0x0000000c0a0a722b */ /* 0x028fce0000000004 */
[----:B------:R3:W-:Y:S04]  /*0840*/  STG.E.64 desc[UR6][R2.64], R10 ;  /* 0x0000000a02007986 */ /* 0x0007e8000c101b06 */
[----:B------:R-:W2:Y:S04]  /*0850*/  LDG.E.64 R12, desc[UR6][R16.64+0x8] ;  /* 0x00000806100c7981 */ /* 0x000ea8000c1e1b00 */
[----:B------:R-:W2:Y:S01]  /*0860*/  LDG.E.64 R4, desc[UR6][R18.64+0x8] ;  /* 0x0000080612047981 */ /* 0x000ea2000c1e1b00 */
[----:B------:R-:W-:Y:S01]  /*0870*/  IADD3 R9, PT, PT, R9, 0x2, RZ ;  /* 0x0000000209097810 */ /* 0x000fe20007ffe0ff */
[----:B--2---:R-:W-:-:S07]  /*0880*/  DFMA R4, R4, R12, R10 ;  /* 0x0000000c0404722b */ /* 0x004fce000000000a */
[----:B------:R3:W-:Y:S04]  /*0890*/  STG.E.64 desc[UR6][R2.64], R4 ;  /* 0x0000000402007986 */ /* 0x0007e8000c101b06 */
.L_x_3:
[----:B------:R-:W-:Y:S05]  /*08a0*/  @P0 EXIT ;  /* 0x000000000000094d */ /* 0x000fea0003800000 */
[----:B---3--:R-:W3:Y:S01]  /*08b0*/  LDC.64 R10, c[0x0][0x380] ;  /* 0x0000e000ff0a7b82 */ /* 0x008ee20000000a00 */
[----:B-1----:R-:W-:Y:S01]  /*08c0*/  IMAD.IADD R15, R6, 0x1, R9 ;  /* 0x00000001060f7824 */ /* 0x002fe200078e0209 */
[----:B------:R-:W-:-:S06]  /*08d0*/  IADD3 R9, PT, PT, R7, R9, RZ ;  /* 0x0000000907097210 */ /* 0x000fcc0007ffe0ff */
[----:B------:R-:W1:Y:S01]  /*08e0*/  LDC.64 R12, c[0x0][0x388] ;  /* 0x0000e200ff0c7b82 */ /* 0x000e620000000a00 */
[----:B---3--:R-:W-:-:S06]  /*08f0*/  IMAD.WIDE.U32 R6, R15, 0x8, R10 ;  /* 0x000000080f067825 */ /* 0x008fcc00078e000a */
[----:B------:R-:W2:Y:S01]  /*0900*/  LDG.E.64 R6, desc[UR6][R6.64] ;  /* 0x0000000606067981 */ /* 0x000ea2000c1e1b00 */
[----:B-1----:R-:W-:-:S06]  /*0910*/  IMAD.WIDE R8, R9, 0x8, R12 ;  /* 0x0000000809087825 */ /* 0x002fcc00078e020c */
[----:B------:R-:W2:Y:S02]  /*0920*/  LDG.E.64 R8, desc[UR6][R8.64] ;  /* 0x0000000608087981 */ /* 0x000ea4000c1e1b00 */
[----:B--2--5:R-:W-:-:S07]  /*0930*/  DFMA R4, R6, R8, R4 ;  /* 0x000000080604722b */ /* 0x024fce0000000004 */
[----:B------:R-:W-:Y:S01]  /*0940*/  STG.E.64 desc[UR6][R2.64], R4 ;  /* 0x0000000402007986 */ /* 0x000fe2000c101b06 */
[----:B------:R-:W-:Y:S05]  /*0950*/  EXIT ;  /* 0x000000000000794d */ /* 0x000fea0003800000 */
.L_x_4:
[----:B------:R-:W-:-:S00]  /*0960*/  BRA `(.L_x_4) ;  /* 0xfffffffc00fc7947 */ /* 0x000fc0000383ffff */
[----:B------:R-:W-:-:S00]  /*0970*/  NOP ;  /* 0x0000000000007918 */ /* 0x000fc00000000000 */
        /* <DEDUP_REMOVED lines=8> */
.L_x_5:


//--------------------- .nv.shared.reserved.0     --------------------------
	.section	.nv.shared.reserved.0,"aw",@nobits
	.weak		__nv_reservedSMEM_offset_0_alias
	.size		__nv_reservedSMEM_offset_0_alias, 0, 64
	.other		__nv_reservedSMEM_offset_0_alias,@"STO_CUDA_RESERVED_SHARED STV_DEFAULT"
__nv_reservedSMEM_offset_0_alias:
	.zero		0
	.zero		64


//--------------------- .nv.constant0._Z6kernelPKdS0_Pdiii --------------------------
	.section	.nv.constant0._Z6kernelPKdS0_Pdiii,"a",@progbits
	.sectionflags	@""
	.align	4
.nv.constant0._Z6kernelPKdS0_Pdiii:
	.zero		932


//--------------------- SYMBOLS --------------------------

	.type		.nv.reservedSmem.offset0,@object
	.size		.nv.reservedSmem.offset0,0x4
